//
// Generated by NVIDIA NVVM Compiler
//
// Compiler Build ID: CL-36424714
// Cuda compilation tools, release 13.0, V13.0.88
// Based on NVVM 20.0.0
//

.version 9.0
.target sm_100
.address_size 64

	// .globl	_Z15gpu_kernel_utmvPiPS_S0_PPdS1_S1_

.visible .entry _Z15gpu_kernel_utmvPiPS_S0_PPdS1_S1_(
	.param .u64 .ptr .align 1 _Z15gpu_kernel_utmvPiPS_S0_PPdS1_S1__param_0,
	.param .u64 .ptr .align 1 _Z15gpu_kernel_utmvPiPS_S0_PPdS1_S1__param_1,
	.param .u64 .ptr .align 1 _Z15gpu_kernel_utmvPiPS_S0_PPdS1_S1__param_2,
	.param .u64 .ptr .align 1 _Z15gpu_kernel_utmvPiPS_S0_PPdS1_S1__param_3,
	.param .u64 .ptr .align 1 _Z15gpu_kernel_utmvPiPS_S0_PPdS1_S1__param_4,
	.param .u64 .ptr .align 1 _Z15gpu_kernel_utmvPiPS_S0_PPdS1_S1__param_5
)
{
	.reg .pred 	%p<4>;
	.reg .b32 	%r<17>;
	.reg .b64 	%rd<33>;
	.reg .b64 	%fd<8>;

	ld.param.u64 	%rd11, [_Z15gpu_kernel_utmvPiPS_S0_PPdS1_S1__param_0];
	ld.param.u64 	%rd12, [_Z15gpu_kernel_utmvPiPS_S0_PPdS1_S1__param_1];
	ld.param.u64 	%rd13, [_Z15gpu_kernel_utmvPiPS_S0_PPdS1_S1__param_2];
	ld.param.u64 	%rd14, [_Z15gpu_kernel_utmvPiPS_S0_PPdS1_S1__param_3];
	ld.param.u64 	%rd9, [_Z15gpu_kernel_utmvPiPS_S0_PPdS1_S1__param_4];
	ld.param.u64 	%rd10, [_Z15gpu_kernel_utmvPiPS_S0_PPdS1_S1__param_5];
	cvta.to.global.u64 	%rd15, %rd11;
	cvta.to.global.u64 	%rd16, %rd14;
	cvta.to.global.u64 	%rd17, %rd13;
	cvta.to.global.u64 	%rd18, %rd12;
	mov.u32 	%r9, %ctaid.x;
	mul.wide.u32 	%rd19, %r9, 8;
	add.s64 	%rd1, %rd18, %rd19;
	add.s64 	%rd2, %rd17, %rd19;
	add.s64 	%rd3, %rd16, %rd19;
	mul.wide.u32 	%rd20, %r9, 4;
	add.s64 	%rd21, %rd15, %rd20;
	ld.global.u32 	%r1, [%rd21];
	mov.u32 	%r2, %ntid.x;
	add.s32 	%r10, %r2, %r1;
	add.s32 	%r11, %r10, -1;
	div.u32 	%r3, %r11, %r2;
	setp.lt.s32 	%p1, %r3, 1;
	@%p1 bra 	$L__BB0_4;
	cvta.to.global.u64 	%rd4, %rd10;
	cvta.to.global.u64 	%rd5, %rd9;
	ld.global.u64 	%rd6, [%rd1];
	ld.global.u64 	%rd7, [%rd2];
	ld.global.u64 	%rd8, [%rd3];
	mov.b32 	%r15, 0;
	mov.u32 	%r16, %tid.x;
$L__BB0_2:
	add.s32 	%r16, %r16, %r2;
	setp.ge.s32 	%p2, %r16, %r1;
	@%p2 bra 	$L__BB0_4;
	mul.wide.s32 	%rd22, %r16, 4;
	add.s64 	%rd23, %rd6, %rd22;
	ld.u32 	%r13, [%rd23];
	add.s64 	%rd24, %rd7, %rd22;
	ld.u32 	%r14, [%rd24];
	mul.wide.s32 	%rd25, %r16, 8;
	add.s64 	%rd26, %rd8, %rd25;
	ld.f64 	%fd1, [%rd26];
	mul.wide.s32 	%rd27, %r14, 8;
	add.s64 	%rd28, %rd4, %rd27;
	mul.wide.s32 	%rd29, %r13, 8;
	add.s64 	%rd30, %rd5, %rd29;
	ld.global.f64 	%fd2, [%rd30];
	mul.f64 	%fd3, %fd1, %fd2;
	atom.global.add.f64 	%fd4, [%rd28], %fd3;
	add.s64 	%rd31, %rd4, %rd29;
	add.s64 	%rd32, %rd5, %rd27;
	ld.global.f64 	%fd5, [%rd32];
	mul.f64 	%fd6, %fd1, %fd5;
	atom.global.add.f64 	%fd7, [%rd31], %fd6;
	add.s32 	%r15, %r15, 1;
	setp.ne.s32 	%p3, %r15, %r3;
	@%p3 bra 	$L__BB0_2;
$L__BB0_4:
	ret;

}
	// .globl	_Z33gpu_kernel_utmv_one_kernel_per_icPiPS_S0_PPdS1_S1_i
.visible .entry _Z33gpu_kernel_utmv_one_kernel_per_icPiPS_S0_PPdS1_S1_i(
	.param .u64 .ptr .align 1 _Z33gpu_kernel_utmv_one_kernel_per_icPiPS_S0_PPdS1_S1_i_param_0,
	.param .u64 .ptr .align 1 _Z33gpu_kernel_utmv_one_kernel_per_icPiPS_S0_PPdS1_S1_i_param_1,
	.param .u64 .ptr .align 1 _Z33gpu_kernel_utmv_one_kernel_per_icPiPS_S0_PPdS1_S1_i_param_2,
	.param .u64 .ptr .align 1 _Z33gpu_kernel_utmv_one_kernel_per_icPiPS_S0_PPdS1_S1_i_param_3,
	.param .u64 .ptr .align 1 _Z33gpu_kernel_utmv_one_kernel_per_icPiPS_S0_PPdS1_S1_i_param_4,
	.param .u64 .ptr .align 1 _Z33gpu_kernel_utmv_one_kernel_per_icPiPS_S0_PPdS1_S1_i_param_5,
	.param .u32 _Z33gpu_kernel_utmv_one_kernel_per_icPiPS_S0_PPdS1_S1_i_param_6
)
{
	.reg .pred 	%p<4>;
	.reg .b32 	%r<9>;
	.reg .b64 	%rd<45>;
	.reg .b64 	%fd<10>;

	ld.param.u64 	%rd14, [_Z33gpu_kernel_utmv_one_kernel_per_icPiPS_S0_PPdS1_S1_i_param_0];
	ld.param.u64 	%rd15, [_Z33gpu_kernel_utmv_one_kernel_per_icPiPS_S0_PPdS1_S1_i_param_1];
	ld.param.u64 	%rd16, [_Z33gpu_kernel_utmv_one_kernel_per_icPiPS_S0_PPdS1_S1_i_param_2];
	ld.param.u64 	%rd17, [_Z33gpu_kernel_utmv_one_kernel_per_icPiPS_S0_PPdS1_S1_i_param_3];
	ld.param.u64 	%rd18, [_Z33gpu_kernel_utmv_one_kernel_per_icPiPS_S0_PPdS1_S1_i_param_4];
	ld.param.u64 	%rd19, [_Z33gpu_kernel_utmv_one_kernel_per_icPiPS_S0_PPdS1_S1_i_param_5];
	ld.param.u32 	%r4, [_Z33gpu_kernel_utmv_one_kernel_per_icPiPS_S0_PPdS1_S1_i_param_6];
	cvta.to.global.u64 	%rd1, %rd19;
	cvta.to.global.u64 	%rd2, %rd18;
	cvta.to.global.u64 	%rd20, %rd15;
	cvta.to.global.u64 	%rd21, %rd16;
	cvta.to.global.u64 	%rd22, %rd17;
	cvta.to.global.u64 	%rd23, %rd14;
	mul.wide.s32 	%rd24, %r4, 8;
	add.s64 	%rd3, %rd20, %rd24;
	add.s64 	%rd4, %rd21, %rd24;
	add.s64 	%rd5, %rd22, %rd24;
	mul.wide.s32 	%rd25, %r4, 4;
	add.s64 	%rd26, %rd23, %rd25;
	ld.global.u32 	%r5, [%rd26];
	mov.u32 	%r6, %ctaid.x;
	mov.u32 	%r7, %ntid.x;
	mov.u32 	%r8, %tid.x;
	mad.lo.s32 	%r1, %r6, %r7, %r8;
	setp.ge.s32 	%p1, %r1, %r5;
	@%p1 bra 	$L__BB1_5;
	ld.global.u64 	%rd27, [%rd5];
	ld.global.u64 	%rd28, [%rd4];
	ld.global.u64 	%rd29, [%rd3];
	mul.wide.s32 	%rd30, %r1, 4;
	add.s64 	%rd31, %rd29, %rd30;
	ld.u32 	%r2, [%rd31];
	add.s64 	%rd32, %rd28, %rd30;
	ld.u32 	%r3, [%rd32];
	mul.wide.s32 	%rd33, %r1, 8;
	add.s64 	%rd34, %rd27, %rd33;
	ld.f64 	%fd1, [%rd34];
	mul.wide.s32 	%rd35, %r3, 8;
	add.s64 	%rd6, %rd1, %rd35;
	mul.wide.s32 	%rd36, %r2, 8;
	add.s64 	%rd37, %rd2, %rd36;
	ld.global.f64 	%fd4, [%rd37];
	mul.f64 	%fd2, %fd1, %fd4;
	ld.global.u64 	%rd43, [%rd6];
$L__BB1_2:
	mov.b64 	%fd5, %rd43;
	add.f64 	%fd6, %fd2, %fd5;
	mov.b64 	%rd38, %fd6;
	atom.relaxed.global.cas.b64 	%rd9, [%rd6], %rd43, %rd38;
	setp.ne.s64 	%p2, %rd43, %rd9;
	mov.u64 	%rd43, %rd9;
	@%p2 bra 	$L__BB1_2;
	add.s64 	%rd10, %rd1, %rd36;
	add.s64 	%rd41, %rd2, %rd35;
	ld.global.f64 	%fd7, [%rd41];
	mul.f64 	%fd3, %fd1, %fd7;
	ld.global.u64 	%rd44, [%rd10];
$L__BB1_4:
	mov.b64 	%fd8, %rd44;
	add.f64 	%fd9, %fd3, %fd8;
	mov.b64 	%rd42, %fd9;
	atom.relaxed.global.cas.b64 	%rd13, [%rd10], %rd44, %rd42;
	setp.ne.s64 	%p3, %rd44, %rd13;
	mov.u64 	%rd44, %rd13;
	@%p3 bra 	$L__BB1_4;
$L__BB1_5:
	ret;

}
	// .globl	_Z19gpu_kernel_res_initIdEviPT_
.visible .entry _Z19gpu_kernel_res_initIdEviPT_(
	.param .u32 _Z19gpu_kernel_res_initIdEviPT__param_0,
	.param .u64 .ptr .align 1 _Z19gpu_kernel_res_initIdEviPT__param_1
)
{
	.reg .pred 	%p<2>;
	.reg .b32 	%r<6>;
	.reg .b64 	%rd<6>;

	ld.param.u32 	%r2, [_Z19gpu_kernel_res_initIdEviPT__param_0];
	ld.param.u64 	%rd1, [_Z19gpu_kernel_res_initIdEviPT__param_1];
	mov.u32 	%r3, %ctaid.x;
	mov.u32 	%r4, %ntid.x;
	mov.u32 	%r5, %tid.x;
	mad.lo.s32 	%r1, %r3, %r4, %r5;
	setp.ge.s32 	%p1, %r1, %r2;
	@%p1 bra 	$L__BB2_2;
	cvta.to.global.u64 	%rd2, %rd1;
	mul.wide.s32 	%rd3, %r1, 8;
	add.s64 	%rd4, %rd2, %rd3;
	mov.b64 	%rd5, 0;
	st.global.u64 	[%rd4], %rd5;
$L__BB2_2:
	ret;

}


// ===== COMPILED SASS (sm_100) =====

	.target	sm_100

	.elftype	@"ET_EXEC"


//--------------------- .note.nv.tkinfo           --------------------------
	.section	.note.nv.tkinfo,"",@"SHT_NOTE"
	.sectionflags	@"SHF_NOTE_NV_TKINFO"
	.tkinfo
        /*0018*/ 	.word	0x00000002
        /*0030*/ 	.string	""
        /*0030*/ 	.string	"ptxas"
        /*0030*/ 	.string	"Cuda compilation tools, release 13.0, V13.0.88"
        /*0030*/ 	.string	"Build cuda_13.0.r13.0/compiler.36424714_0"
        /*0030*/ 	.string	"-arch sm_100 -m 64 "



//--------------------- .note.nv.cuinfo           --------------------------
	.section	.note.nv.cuinfo,"",@"SHT_NOTE"
	.sectionflags	@"SHF_NOTE_NV_CUINFO"
        /*0018*/ 	.short	0x0002
        /*001a*/ 	.short	0x0064
        /*001c*/ 	.short	0x0082
	.zero		2


//--------------------- .nv.info                  --------------------------
	.section	.nv.info,"",@"SHT_CUDA_INFO"
	.align	4


	//----- nvinfo : EIATTR_REGCOUNT
	.align		4
        /*0000*/ 	.byte	0x04, 0x2f
        /*0002*/ 	.short	(.L_1 - .L_0)
	.align		4
.L_0:
        /*0004*/ 	.word	index@(_Z15gpu_kernel_utmvPiPS_S0_PPdS1_S1_)
        /*0008*/ 	.word	0x00000020


	//----- nvinfo : EIATTR_FRAME_SIZE
	.align		4
.L_1:
        /*000c*/ 	.byte	0x04, 0x11
        /*000e*/ 	.short	(.L_3 - .L_2)
	.align		4
.L_2:
        /*0010*/ 	.word	index@(_Z15gpu_kernel_utmvPiPS_S0_PPdS1_S1_)
        /*0014*/ 	.word	0x00000000


	//----- nvinfo : EIATTR_REGCOUNT
	.align		4
.L_3:
        /*0018*/ 	.byte	0x04, 0x2f
        /*001a*/ 	.short	(.L_5 - .L_4)
	.align		4
.L_4:
        /*001c*/ 	.word	index@(_Z33gpu_kernel_utmv_one_kernel_per_icPiPS_S0_PPdS1_S1_i)
        /*0020*/ 	.word	0x00000016


	//----- nvinfo : EIATTR_FRAME_SIZE
	.align		4
.L_5:
        /*0024*/ 	.byte	0x04, 0x11
        /*0026*/ 	.short	(.L_7 - .L_6)
	.align		4
.L_6:
        /*0028*/ 	.word	index@(_Z33gpu_kernel_utmv_one_kernel_per_icPiPS_S0_PPdS1_S1_i)
        /*002c*/ 	.word	0x00000000


	//----- nvinfo : EIATTR_REGCOUNT
	.align		4
.L_7:
        /*0030*/ 	.byte	0x04, 0x2f
        /*0032*/ 	.short	(.L_9 - .L_8)
	.align		4
.L_8:
        /*0034*/ 	.word	index@(_Z19gpu_kernel_res_initIdEviPT_)
        /*0038*/ 	.word	0x00000008


	//----- nvinfo : EIATTR_FRAME_SIZE
	.align		4
.L_9:
        /*003c*/ 	.byte	0x04, 0x11
        /*003e*/ 	.short	(.L_11 - .L_10)
	.align		4
.L_10:
        /*0040*/ 	.word	index@(_Z19gpu_kernel_res_initIdEviPT_)
        /*0044*/ 	.word	0x00000000


	//----- nvinfo : EIATTR_MIN_STACK_SIZE
	.align		4
.L_11:
        /*0048*/ 	.byte	0x04, 0x12
        /*004a*/ 	.short	(.L_13 - .L_12)
	.align		4
.L_12:
        /*004c*/ 	.word	index@(_Z19gpu_kernel_res_initIdEviPT_)
        /*0050*/ 	.word	0x00000000


	//----- nvinfo : EIATTR_MIN_STACK_SIZE
	.align		4
.L_13:
        /*0054*/ 	.byte	0x04, 0x12
        /*0056*/ 	.short	(.L_15 - .L_14)
	.align		4
.L_14:
        /*0058*/ 	.word	index@(_Z33gpu_kernel_utmv_one_kernel_per_icPiPS_S0_PPdS1_S1_i)
        /*005c*/ 	.word	0x00000000


	//----- nvinfo : EIATTR_MIN_STACK_SIZE
	.align		4
.L_15:
        /*0060*/ 	.byte	0x04, 0x12
        /*0062*/ 	.short	(.L_17 - .L_16)
	.align		4
.L_16:
        /*0064*/ 	.word	index@(_Z15gpu_kernel_utmvPiPS_S0_PPdS1_S1_)
        /*0068*/ 	.word	0x00000000
.L_17:


//--------------------- .nv.compat                --------------------------
	.section	.nv.compat,"",@"SHT_CUDA_COMPAT_INFO"
	.align	4
        /*0000*/ 	.byte	0x02, 0x09, 0x00, 0x00, 0x02, 0x02, 0x01, 0x00, 0x02, 0x05, 0x05, 0x00, 0x03, 0x07, 0x01, 0x01
        /*0010*/ 	.byte	0x02, 0x03, 0x00, 0x00, 0x02, 0x06, 0x01, 0x00, 0x04, 0x0b, 0x08, 0x00, 0x01, 0x00, 0x00, 0x00
        /*0020*/ 	.byte	0x00, 0x00, 0x00, 0x00


//--------------------- .nv.info._Z19gpu_kernel_res_initIdEviPT_ --------------------------
	.section	.nv.info._Z19gpu_kernel_res_initIdEviPT_,"",@"SHT_CUDA_INFO"
	.sectionflags	@""
	.align	4


	//----- nvinfo : EIATTR_CUDA_API_VERSION
	.align		4
        /*0000*/ 	.byte	0x04, 0x37
        /*0002*/ 	.short	(.L_19 - .L_18)
.L_18:
        /*0004*/ 	.word	0x00000082


	//----- nvinfo : EIATTR_KPARAM_INFO
	.align		4
.L_19:
        /*0008*/ 	.byte	0x04, 0x17
        /*000a*/ 	.short	(.L_21 - .L_20)
.L_20:
        /*000c*/ 	.word	0x00000000
        /*0010*/ 	.short	0x0001
        /*0012*/ 	.short	0x0008
        /*0014*/ 	.byte	0x00, 0xf5, 0x21, 0x00


	//----- nvinfo : EIATTR_KPARAM_INFO
	.align		4
.L_21:
        /*0018*/ 	.byte	0x04, 0x17
        /*001a*/ 	.short	(.L_23 - .L_22)
.L_22:
        /*001c*/ 	.word	0x00000000
        /*0020*/ 	.short	0x0000
        /*0022*/ 	.short	0x0000
        /*0024*/ 	.byte	0x00, 0xf0, 0x11, 0x00


	//----- nvinfo : EIATTR_SPARSE_MMA_MASK
	.align		4
.L_23:
        /*0028*/ 	.byte	0x03, 0x50
        /*002a*/ 	.short	0x0000


	//----- nvinfo : EIATTR_MAXREG_COUNT
	.align		4
        /*002c*/ 	.byte	0x03, 0x1b
        /*002e*/ 	.short	0x00ff


	//----- nvinfo : EIATTR_MERCURY_ISA_VERSION
	.align		4
        /*0030*/ 	.byte	0x03, 0x5f
        /*0032*/ 	.short	0x0101


	//----- nvinfo : EIATTR_VRC_CTA_INIT_COUNT
	.align		4
        /*0034*/ 	.byte	0x02, 0x4a
	.zero		1
	.zero		1


	//----- nvinfo : EIATTR_EXIT_INSTR_OFFSETS
	.align		4
        /*0038*/ 	.byte	0x04, 0x1c
        /*003a*/ 	.short	(.L_25 - .L_24)


	//   ....[0]....
.L_24:
        /*003c*/ 	.word	0x00000070


	//   ....[1]....
        /*0040*/ 	.word	0x000000c0


	//----- nvinfo : EIATTR_CBANK_PARAM_SIZE
	.align		4
.L_25:
        /*0044*/ 	.byte	0x03, 0x19
        /*0046*/ 	.short	0x0010


	//----- nvinfo : EIATTR_PARAM_CBANK
	.align		4
        /*0048*/ 	.byte	0x04, 0x0a
        /*004a*/ 	.short	(.L_27 - .L_26)
	.align		4
.L_26:
        /*004c*/ 	.word	index@(.nv.constant0._Z19gpu_kernel_res_initIdEviPT_)
        /*0050*/ 	.short	0x0380
        /*0052*/ 	.short	0x0010


	//----- nvinfo : EIATTR_SW_WAR
	.align		4
.L_27:
        /*0054*/ 	.byte	0x04, 0x36
        /*0056*/ 	.short	(.L_29 - .L_28)
.L_28:
        /*0058*/ 	.word	0x00000008
.L_29:


//--------------------- .nv.info._Z33gpu_kernel_utmv_one_kernel_per_icPiPS_S0_PPdS1_S1_i --------------------------
	.section	.nv.info._Z33gpu_kernel_utmv_one_kernel_per_icPiPS_S0_PPdS1_S1_i,"",@"SHT_CUDA_INFO"
	.sectionflags	@""
	.align	4


	//----- nvinfo : EIATTR_CUDA_API_VERSION
	.align		4
        /*0000*/ 	.byte	0x04, 0x37
        /*0002*/ 	.short	(.L_31 - .L_30)
.L_30:
        /*0004*/ 	.word	0x00000082


	//----- nvinfo : EIATTR_KPARAM_INFO
	.align		4
.L_31:
        /*0008*/ 	.byte	0x04, 0x17
        /*000a*/ 	.short	(.L_33 - .L_32)
.L_32:
        /*000c*/ 	.word	0x00000000
        /*0010*/ 	.short	0x0006
        /*0012*/ 	.short	0x0030
        /*0014*/ 	.byte	0x00, 0xf0, 0x11, 0x00


	//----- nvinfo : EIATTR_KPARAM_INFO
	.align		4
.L_33:
        /*0018*/ 	.byte	0x04, 0x17
        /*001a*/ 	.short	(.L_35 - .L_34)
.L_34:
        /*001c*/ 	.word	0x00000000
        /*0020*/ 	.short	0x0005
        /*0022*/ 	.short	0x0028
        /*0024*/ 	.byte	0x00, 0xf5, 0x21, 0x00


	//----- nvinfo : EIATTR_KPARAM_INFO
	.align		4
.L_35:
        /*0028*/ 	.byte	0x04, 0x17
        /*002a*/ 	.short	(.L_37 - .L_36)
.L_36:
        /*002c*/ 	.word	0x00000000
        /*0030*/ 	.short	0x0004
        /*0032*/ 	.short	0x0020
        /*0034*/ 	.byte	0x00, 0xf5, 0x21, 0x00


	//----- nvinfo : EIATTR_KPARAM_INFO
	.align		4
.L_37:
        /*0038*/ 	.byte	0x04, 0x17
        /*003a*/ 	.short	(.L_39 - .L_38)
.L_38:
        /*003c*/ 	.word	0x00000000
        /*0040*/ 	.short	0x0003
        /*0042*/ 	.short	0x0018
        /*0044*/ 	.byte	0x00, 0xf5, 0x21, 0x00


	//----- nvinfo : EIATTR_KPARAM_INFO
	.align		4
.L_39:
        /*0048*/ 	.byte	0x04, 0x17
        /*004a*/ 	.short	(.L_41 - .L_40)
.L_40:
        /*004c*/ 	.word	0x00000000
        /*0050*/ 	.short	0x0002
        /*0052*/ 	.short	0x0010
        /*0054*/ 	.byte	0x00, 0xf5, 0x21, 0x00


	//----- nvinfo : EIATTR_KPARAM_INFO
	.align		4
.L_41:
        /*0058*/ 	.byte	0x04, 0x17
        /*005a*/ 	.short	(.L_43 - .L_42)
.L_42:
        /*005c*/ 	.word	0x00000000
        /*0060*/ 	.short	0x0001
        /*0062*/ 	.short	0x0008
        /*0064*/ 	.byte	0x00, 0xf5, 0x21, 0x00


	//----- nvinfo : EIATTR_KPARAM_INFO
	.align		4
.L_43:
        /*0068*/ 	.byte	0x04, 0x17
        /*006a*/ 	.short	(.L_45 - .L_44)
.L_44:
        /*006c*/ 	.word	0x00000000
        /*0070*/ 	.short	0x0000
        /*0072*/ 	.short	0x0000
        /*0074*/ 	.byte	0x00, 0xf5, 0x21, 0x00


	//----- nvinfo : EIATTR_SPARSE_MMA_MASK
	.align		4
.L_45:
        /*0078*/ 	.byte	0x03, 0x50
        /*007a*/ 	.short	0x0000


	//----- nvinfo : EIATTR_MAXREG_COUNT
	.align		4
        /*007c*/ 	.byte	0x03, 0x1b
        /*007e*/ 	.short	0x00ff


	//----- nvinfo : EIATTR_MERCURY_ISA_VERSION
	.align		4
        /*0080*/ 	.byte	0x03, 0x5f
        /*0082*/ 	.short	0x0101


	//----- nvinfo : EIATTR_VRC_CTA_INIT_COUNT
	.align		4
        /*0084*/ 	.byte	0x02, 0x4a
	.zero		1
	.zero		1


	//----- nvinfo : EIATTR_EXIT_INSTR_OFFSETS
	.align		4
        /*0088*/ 	.byte	0x04, 0x1c
        /*008a*/ 	.short	(.L_47 - .L_46)


	//   ....[0]....
.L_46:
        /*008c*/ 	.word	0x000000e0


	//   ....[1]....
        /*0090*/ 	.word	0x00000390


	//----- nvinfo : EIATTR_CRS_STACK_SIZE
	.align		4
.L_47:
        /*0094*/ 	.byte	0x04, 0x1e
        /*0096*/ 	.short	(.L_49 - .L_48)
.L_48:
        /*0098*/ 	.word	0x00000000


	//----- nvinfo : EIATTR_CBANK_PARAM_SIZE
	.align		4
.L_49:
        /*009c*/ 	.byte	0x03, 0x19
        /*009e*/ 	.short	0x0034


	//----- nvinfo : EIATTR_PARAM_CBANK
	.align		4
        /*00a0*/ 	.byte	0x04, 0x0a
        /*00a2*/ 	.short	(.L_51 - .L_50)
	.align		4
.L_50:
        /*00a4*/ 	.word	index@(.nv.constant0._Z33gpu_kernel_utmv_one_kernel_per_icPiPS_S0_PPdS1_S1_i)
        /*00a8*/ 	.short	0x0380
        /*00aa*/ 	.short	0x0034


	//----- nvinfo : EIATTR_SW_WAR
	.align		4
.L_51:
        /*00ac*/ 	.byte	0x04, 0x36
        /*00ae*/ 	.short	(.L_53 - .L_52)
.L_52:
        /*00b0*/ 	.word	0x00000008
.L_53:


//--------------------- .nv.info._Z15gpu_kernel_utmvPiPS_S0_PPdS1_S1_ --------------------------
	.section	.nv.info._Z15gpu_kernel_utmvPiPS_S0_PPdS1_S1_,"",@"SHT_CUDA_INFO"
	.sectionflags	@""
	.align	4


	//----- nvinfo : EIATTR_CUDA_API_VERSION
	.align		4
        /*0000*/ 	.byte	0x04, 0x37
        /*0002*/ 	.short	(.L_55 - .L_54)
.L_54:
        /*0004*/ 	.word	0x00000082


	//----- nvinfo : EIATTR_KPARAM_INFO
	.align		4
.L_55:
        /*0008*/ 	.byte	0x04, 0x17
        /*000a*/ 	.short	(.L_57 - .L_56)
.L_56:
        /*000c*/ 	.word	0x00000000
        /*0010*/ 	.short	0x0005
        /*0012*/ 	.short	0x0028
        /*0014*/ 	.byte	0x00, 0xf5, 0x21, 0x00


	//----- nvinfo : EIATTR_KPARAM_INFO
	.align		4
.L_57:
        /*0018*/ 	.byte	0x04, 0x17
        /*001a*/ 	.short	(.L_59 - .L_58)
.L_58:
        /*001c*/ 	.word	0x00000000
        /*0020*/ 	.short	0x0004
        /*0022*/ 	.short	0x0020
        /*0024*/ 	.byte	0x00, 0xf5, 0x21, 0x00


	//----- nvinfo : EIATTR_KPARAM_INFO
	.align		4
.L_59:
        /*0028*/ 	.byte	0x04, 0x17
        /*002a*/ 	.short	(.L_61 - .L_60)
.L_60:
        /*002c*/ 	.word	0x00000000
        /*0030*/ 	.short	0x0003
        /*0032*/ 	.short	0x0018
        /*0034*/ 	.byte	0x00, 0xf5, 0x21, 0x00


	//----- nvinfo : EIATTR_KPARAM_INFO
	.align		4
.L_61:
        /*0038*/ 	.byte	0x04, 0x17
        /*003a*/ 	.short	(.L_63 - .L_62)
.L_62:
        /*003c*/ 	.word	0x00000000
        /*0040*/ 	.short	0x0002
        /*0042*/ 	.short	0x0010
        /*0044*/ 	.byte	0x00, 0xf5, 0x21, 0x00


	//----- nvinfo : EIATTR_KPARAM_INFO
	.align		4
.L_63:
        /*0048*/ 	.byte	0x04, 0x17
        /*004a*/ 	.short	(.L_65 - .L_64)
.L_64:
        /*004c*/ 	.word	0x00000000
        /*0050*/ 	.short	0x0001
        /*0052*/ 	.short	0x0008
        /*0054*/ 	.byte	0x00, 0xf5, 0x21, 0x00


	//----- nvinfo : EIATTR_KPARAM_INFO
	.align		4
.L_65:
        /*0058*/ 	.byte	0x04, 0x17
        /*005a*/ 	.short	(.L_67 - .L_66)
.L_66:
        /*005c*/ 	.word	0x00000000
        /*0060*/ 	.short	0x0000
        /*0062*/ 	.short	0x0000
        /*0064*/ 	.byte	0x00, 0xf5, 0x21, 0x00


	//----- nvinfo : EIATTR_SPARSE_MMA_MASK
	.align		4
.L_67:
        /*0068*/ 	.byte	0x03, 0x50
        /*006a*/ 	.short	0x0000


	//----- nvinfo : EIATTR_MAXREG_COUNT
	.align		4
        /*006c*/ 	.byte	0x03, 0x1b
        /*006e*/ 	.short	0x00ff


	//----- nvinfo : EIATTR_MERCURY_ISA_VERSION
	.align		4
        /*0070*/ 	.byte	0x03, 0x5f
        /*0072*/ 	.short	0x0101


	//----- nvinfo : EIATTR_VRC_CTA_INIT_COUNT
	.align		4
        /*0074*/ 	.byte	0x02, 0x4a
	.zero		1
	.zero		1


	//----- nvinfo : EIATTR_EXIT_INSTR_OFFSETS
	.align		4
        /*0078*/ 	.byte	0x04, 0x1c
        /*007a*/ 	.short	(.L_69 - .L_68)


	//   ....[0]....
.L_68:
        /*007c*/ 	.word	0x00000210


	//   ....[1]....
        /*0080*/ 	.word	0x000002b0


	//   ....[2]....
        /*0084*/ 	.word	0x000003f0


	//----- nvinfo : EIATTR_CBANK_PARAM_SIZE
	.align		4
.L_69:
        /*0088*/ 	.byte	0x03, 0x19
        /*008a*/ 	.short	0x0030


	//----- nvinfo : EIATTR_PARAM_CBANK
	.align		4
        /*008c*/ 	.byte	0x04, 0x0a
        /*008e*/ 	.short	(.L_71 - .L_70)
	.align		4
.L_70:
        /*0090*/ 	.word	index@(.nv.constant0._Z15gpu_kernel_utmvPiPS_S0_PPdS1_S1_)
        /*0094*/ 	.short	0x0380
        /*0096*/ 	.short	0x0030


	//----- nvinfo : EIATTR_SW_WAR
	.align		4
.L_71:
        /*0098*/ 	.byte	0x04, 0x36
        /*009a*/ 	.short	(.L_73 - .L_72)
.L_72:
        /*009c*/ 	.word	0x00000008
.L_73:


//--------------------- .nv.callgraph             --------------------------
	.section	.nv.callgraph,"",@"SHT_CUDA_CALLGRAPH"
	.align	4
	.sectionentsize	8
	.align		4
        /*0000*/ 	.word	0x00000000
	.align		4
        /*0004*/ 	.word	0xffffffff
	.align		4
        /*0008*/ 	.word	0x00000000
	.align		4
        /*000c*/ 	.word	0xfffffffe
	.align		4
        /*0010*/ 	.word	0x00000000
	.align		4
        /*0014*/ 	.word	0xfffffffd
	.align		4
        /*0018*/ 	.word	0x00000000
	.align		4
        /*001c*/ 	.word	0xfffffffc


//--------------------- .text._Z19gpu_kernel_res_initIdEviPT_ --------------------------
	.section	.text._Z19gpu_kernel_res_initIdEviPT_,"ax",@progbits
	.align	128
        .global         _Z19gpu_kernel_res_initIdEviPT_
        .type           _Z19gpu_kernel_res_initIdEviPT_,@function
        .size           _Z19gpu_kernel_res_initIdEviPT_,(.L_x_7 - _Z19gpu_kernel_res_initIdEviPT_)
        .other          _Z19gpu_kernel_res_initIdEviPT_,@"STO_CUDA_ENTRY STV_DEFAULT"
_Z19gpu_kernel_res_initIdEviPT_:
.text._Z19gpu_kernel_res_initIdEviPT_:
[----:B------:R-:W-:Y:S01]  /*0000*/  LDC R1, c[0x0][0x37c] ;  /* 0x0000df00ff017b82 */ /* 0x000fe20000000800 */
[----:B------:R-:W0:Y:S07]  /*0010*/  S2R R0, SR_TID.X ;  /* 0x0000000000007919 */ /* 0x000e2e0000002100 */
[----:B------:R-:W0:Y:S01]  /*0020*/  S2UR UR4, SR_CTAID.X ;  /* 0x00000000000479c3 */ /* 0x000e220000002500 */
[----:B------:R-:W1:Y:S07]  /*0030*/  LDCU UR5, c[0x0][0x380] ;  /* 0x00007000ff0577ac */ /* 0x000e6e0008000800 */
[----:B------:R-:W0:Y:S02]  /*0040*/  LDC R5, c[0x0][0x360] ;  /* 0x0000d800ff057b82 */ /* 0x000e240000000800 */
[----:B0-----:R-:W-:-:S05]  /*0050*/  IMAD R5, R5, UR4, R0 ;  /* 0x0000000405057c24 */ /* 0x001fca000f8e0200 */
[----:B-1----:R-:W-:-:S13]  /*0060*/  ISETP.GE.AND P0, PT, R5, UR5, PT ;  /* 0x0000000505007c0c */ /* 0x002fda000bf06270 */
[----:B------:R-:W-:Y:S05]  /*0070*/  @P0 EXIT ;  /* 0x000000000000094d */ /* 0x000fea0003800000 */
[----:B------:R-:W0:Y:S01]  /*0080*/  LDC.64 R2, c[0x0][0x388] ;  /* 0x0000e200ff027b82 */ /* 0x000e220000000a00 */
[----:B------:R-:W1:Y:S01]  /*0090*/  LDCU.64 UR4, c[0x0][0x358] ;  /* 0x00006b00ff0477ac */ /* 0x000e620008000a00 */
[----:B0-----:R-:W-:-:S05]  /*00a0*/  IMAD.WIDE R2, R5, 0x8, R2 ;  /* 0x0000000805027825 */ /* 0x001fca00078e0202 */
[----:B-1----:R-:W-:Y:S01]  /*00b0*/  STG.E.64 desc[UR4][R2.64], RZ ;  /* 0x000000ff02007986 */ /* 0x002fe2000c101b04 */
[----:B------:R-:W-:Y:S05]  /*00c0*/  EXIT ;  /* 0x000000000000794d */ /* 0x000fea0003800000 */
.L_x_0:
[----:B------:R-:W-:-:S00]  /*00d0*/  BRA `(.L_x_0) ;  /* 0xfffffffc00fc7947 */ /* 0x000fc0000383ffff */
[----:B------:R-:W-:-:S00]  /*00e0*/  NOP ;  /* 0x0000000000007918 */ /* 0x000fc00000000000 */
        /* <DEDUP_REMOVED lines=9> */
.L_x_7:


//--------------------- .text._Z33gpu_kernel_utmv_one_kernel_per_icPiPS_S0_PPdS1_S1_i --------------------------
	.section	.text._Z33gpu_kernel_utmv_one_kernel_per_icPiPS_S0_PPdS1_S1_i,"ax",@progbits
	.align	128
        .global         _Z33gpu_kernel_utmv_one_kernel_per_icPiPS_S0_PPdS1_S1_i
        .type           _Z33gpu_kernel_utmv_one_kernel_per_icPiPS_S0_PPdS1_S1_i,@function
        .size           _Z33gpu_kernel_utmv_one_kernel_per_icPiPS_S0_PPdS1_S1_i,(.L_x_8 - _Z33gpu_kernel_utmv_one_kernel_per_icPiPS_S0_PPdS1_S1_i)
        .other          _Z33gpu_kernel_utmv_one_kernel_per_icPiPS_S0_PPdS1_S1_i,@"STO_CUDA_ENTRY STV_DEFAULT"
_Z33gpu_kernel_utmv_one_kernel_per_icPiPS_S0_PPdS1_S1_i:
.text._Z33gpu_kernel_utmv_one_kernel_per_icPiPS_S0_PPdS1_S1_i:
[----:B------:R-:W-:Y:S08]  /*0000*/  LDC R1, c[0x0][0x37c] ;  /* 0x0000df00ff017b82 */ /* 0x000ff00000000800 */
[----:B------:R-:W0:Y:S01]  /*0010*/  LDC R11, c[0x0][0x3b0] ;  /* 0x0000ec00ff0b7b82 */ /* 0x000e220000000800 */
[----:B------:R-:W1:Y:S07]  /*0020*/  LDCU.64 UR4, c[0x0][0x358] ;  /* 0x00006b00ff0477ac */ /* 0x000e6e0008000a00 */
[----:B------:R-:W0:Y:S01]  /*0030*/  LDC.64 R6, c[0x0][0x380] ;  /* 0x0000e000ff067b82 */ /* 0x000e220000000a00 */
[----:B------:R-:W2:Y:S07]  /*0040*/  S2R R5, SR_TID.X ;  /* 0x0000000000057919 */ /* 0x000eae0000002100 */
[----:B------:R-:W2:Y:S08]  /*0050*/  S2UR UR6, SR_CTAID.X ;  /* 0x00000000000679c3 */ /* 0x000eb00000002500 */
[----:B------:R-:W2:Y:S01]  /*0060*/  LDC R4, c[0x0][0x360] ;  /* 0x0000d800ff047b82 */ /* 0x000ea20000000800 */
[----:B0-----:R-:W-:-:S07]  /*0070*/  IMAD.WIDE R6, R11, 0x4, R6 ;  /* 0x000000040b067825 */ /* 0x001fce00078e0206 */
[----:B------:R-:W0:Y:S01]  /*0080*/  LDC.64 R2, c[0x0][0x388] ;  /* 0x0000e200ff027b82 */ /* 0x000e220000000a00 */
[----:B-1----:R-:W3:Y:S07]  /*0090*/  LDG.E R7, desc[UR4][R6.64] ;  /* 0x0000000406077981 */ /* 0x002eee000c1e1900 */
[----:B------:R-:W1:Y:S01]  /*00a0*/  LDC.64 R8, c[0x0][0x390] ;  /* 0x0000e400ff087b82 */ /* 0x000e620000000a00 */
[----:B--2---:R-:W-:Y:S02]  /*00b0*/  IMAD R4, R4, UR6, R5 ;  /* 0x0000000604047c24 */ /* 0x004fe4000f8e0205 */
[----:B0-----:R-:W-:-:S03]  /*00c0*/  IMAD.WIDE R2, R11, 0x8, R2 ;  /* 0x000000080b027825 */ /* 0x001fc600078e0202 */
[----:B---3--:R-:W-:-:S13]  /*00d0*/  ISETP.GE.AND P0, PT, R4, R7, PT ;  /* 0x000000070400720c */ /* 0x008fda0003f06270 */
[----:B-1----:R-:W-:Y:S05]  /*00e0*/  @P0 EXIT ;  /* 0x000000000000094d */ /* 0x002fea0003800000 */
[----:B------:R-:W2:Y:S01]  /*00f0*/  LDG.E.64 R2, desc[UR4][R2.64] ;  /* 0x0000000402027981 */ /* 0x000ea2000c1e1b00 */
[C---:B------:R-:W-:Y:S01]  /*0100*/  IMAD.WIDE R6, R11.reuse, 0x8, R8 ;  /* 0x000000080b067825 */ /* 0x040fe200078e0208 */
[----:B------:R-:W0:Y:S05]  /*0110*/  LDC.64 R12, c[0x0][0x398] ;  /* 0x0000e600ff0c7b82 */ /* 0x000e2a0000000a00 */
[----:B------:R-:W3:Y:S01]  /*0120*/  LDG.E.64 R6, desc[UR4][R6.64] ;  /* 0x0000000406067981 */ /* 0x000ee2000c1e1b00 */
[----:B0-----:R-:W-:Y:S02]  /*0130*/  IMAD.WIDE R12, R11, 0x8, R12 ;  /* 0x000000080b0c7825 */ /* 0x001fe400078e020c */
[----:B------:R-:W0:Y:S04]  /*0140*/  LDC.64 R10, c[0x0][0x3a0] ;  /* 0x0000e800ff0a7b82 */ /* 0x000e280000000a00 */
[----:B------:R-:W4:Y:S01]  /*0150*/  LDG.E.64 R12, desc[UR4][R12.64] ;  /* 0x000000040c0c7981 */ /* 0x000f22000c1e1b00 */
[----:B--2---:R-:W-:-:S03]  /*0160*/  IMAD.WIDE R14, R4, 0x4, R2 ;  /* 0x00000004040e7825 */ /* 0x004fc600078e0202 */
[----:B------:R-:W1:Y:S02]  /*0170*/  LDC.64 R2, c[0x0][0x3a8] ;  /* 0x0000ea00ff027b82 */ /* 0x000e640000000a00 */
[----:B------:R-:W0:Y:S01]  /*0180*/  LD.E R0, desc[UR4][R14.64] ;  /* 0x000000040e007980 */ /* 0x000e22000c101900 */
[----:B---3--:R-:W-:-:S06]  /*0190*/  IMAD.WIDE R16, R4, 0x4, R6 ;  /* 0x0000000404107825 */ /* 0x008fcc00078e0206 */
[----:B------:R-:W1:Y:S01]  /*01a0*/  LD.E R17, desc[UR4][R16.64] ;  /* 0x0000000410117980 */ /* 0x000e62000c101900 */
[----:B----4-:R-:W-:-:S06]  /*01b0*/  IMAD.WIDE R8, R4, 0x8, R12 ;  /* 0x0000000804087825 */ /* 0x010fcc00078e020c */
[----:B------:R-:W2:Y:S01]  /*01c0*/  LD.E.64 R8, desc[UR4][R8.64] ;  /* 0x0000000408087980 */ /* 0x000ea2000c101b00 */
[----:B0-----:R-:W-:-:S06]  /*01d0*/  IMAD.WIDE R6, R0, 0x8, R10 ;  /* 0x0000000800067825 */ /* 0x001fcc00078e020a */
[----:B------:R-:W2:Y:S01]  /*01e0*/  LDG.E.64 R6, desc[UR4][R6.64] ;  /* 0x0000000406067981 */ /* 0x000ea2000c1e1b00 */
[----:B-1----:R-:W-:-:S05]  /*01f0*/  IMAD.WIDE R18, R17, 0x8, R2 ;  /* 0x0000000811127825 */ /* 0x002fca00078e0202 */
[----:B------:R0:W5:Y:S01]  /*0200*/  LDG.E.64 R4, desc[UR4][R18.64] ;  /* 0x0000000412047981 */ /* 0x000162000c1e1b00 */
[----:B------:R-:W-:Y:S01]  /*0210*/  BSSY B0, `(.L_x_1) ;  /* 0x000000a000007945 */ /* 0x000fe20003800000 */
[----:B0-2---:R-:W-:-:S11]  /*0220*/  DMUL R12, R8, R6 ;  /* 0x00000006080c7228 */ /* 0x005fd60000000000 */
.L_x_2:
[----:B-----5:R-:W-:Y:S01]  /*0230*/  DADD R6, R12, R4 ;  /* 0x000000000c067229 */ /* 0x020fe20000000004 */
[----:B------:R-:W-:Y:S09]  /*0240*/  YIELD ;  /* 0x0000000000007946 */ /* 0x000ff20003800000 */
[----:B------:R-:W2:Y:S02]  /*0250*/  ATOMG.E.CAS.64.STRONG.GPU PT, R6, [R18], R4, R6 ;  /* 0x00000004120673a9 */ /* 0x000ea400001ee506 */
[----:B--2---:R-:W-:-:S02]  /*0260*/  ISETP.NE.U32.AND P0, PT, R4, R6, PT ;  /* 0x000000060400720c */ /* 0x004fc40003f05070 */
[----:B------:R-:W-:Y:S02]  /*0270*/  MOV R4, R6 ;  /* 0x0000000600047202 */ /* 0x000fe40000000f00 */
[-C--:B------:R-:W-:Y:S02]  /*0280*/  ISETP.NE.AND.EX P0, PT, R5, R7.reuse, PT, P0 ;  /* 0x000000070500720c */ /* 0x080fe40003f05300 */
[----:B------:R-:W-:-:S11]  /*0290*/  MOV R5, R7 ;  /* 0x0000000700057202 */ /* 0x000fd60000000f00 */
[----:B------:R-:W-:Y:S05]  /*02a0*/  @P0 BRA `(.L_x_2) ;  /* 0xfffffffc00e00947 */ /* 0x000fea000383ffff */
[----:B------:R-:W-:Y:S05]  /*02b0*/  BSYNC B0 ;  /* 0x0000000000007941 */ /* 0x000fea0003800000 */
.L_x_1:
[----:B------:R-:W-:-:S04]  /*02c0*/  IMAD.WIDE R10, R17, 0x8, R10 ;  /* 0x00000008110a7825 */ /* 0x000fc800078e020a */
[----:B------:R-:W-:Y:S02]  /*02d0*/  IMAD.WIDE R2, R0, 0x8, R2 ;  /* 0x0000000800027825 */ /* 0x000fe400078e0202 */
[----:B------:R-:W2:Y:S04]  /*02e0*/  LDG.E.64 R10, desc[UR4][R10.64] ;  /* 0x000000040a0a7981 */ /* 0x000ea8000c1e1b00 */
[----:B------:R0:W5:Y:S02]  /*02f0*/  LDG.E.64 R4, desc[UR4][R2.64] ;  /* 0x0000000402047981 */ /* 0x000164000c1e1b00 */
[----:B0-2---:R-:W-:-:S11]  /*0300*/  DMUL R8, R8, R10 ;  /* 0x0000000a08087228 */ /* 0x005fd60000000000 */
.L_x_3:
        /* <DEDUP_REMOVED lines=8> */
[----:B------:R-:W-:Y:S05]  /*0390*/  EXIT ;  /* 0x000000000000794d */ /* 0x000fea0003800000 */
.L_x_4:
        /* <DEDUP_REMOVED lines=14> */
.L_x_8:


//--------------------- .text._Z15gpu_kernel_utmvPiPS_S0_PPdS1_S1_ --------------------------
	.section	.text._Z15gpu_kernel_utmvPiPS_S0_PPdS1_S1_,"ax",@progbits
	.align	128
        .global         _Z15gpu_kernel_utmvPiPS_S0_PPdS1_S1_
        .type           _Z15gpu_kernel_utmvPiPS_S0_PPdS1_S1_,@function
        .size           _Z15gpu_kernel_utmvPiPS_S0_PPdS1_S1_,(.L_x_9 - _Z15gpu_kernel_utmvPiPS_S0_PPdS1_S1_)
        .other          _Z15gpu_kernel_utmvPiPS_S0_PPdS1_S1_,@"STO_CUDA_ENTRY STV_DEFAULT"
_Z15gpu_kernel_utmvPiPS_S0_PPdS1_S1_:
.text._Z15gpu_kernel_utmvPiPS_S0_PPdS1_S1_:
[----:B------:R-:W-:Y:S01]  /*0000*/  LDC R1, c[0x0][0x37c] ;  /* 0x0000df00ff017b82 */ /* 0x000fe20000000800 */
[----:B------:R-:W0:Y:S07]  /*0010*/  S2R R2, SR_CTAID.X ;  /* 0x0000000000027919 */ /* 0x000e2e0000002500 */
[----:B------:R-:W0:Y:S01]  /*0020*/  LDC.64 R6, c[0x0][0x380] ;  /* 0x0000e000ff067b82 */ /* 0x000e220000000a00 */
[----:B------:R-:W1:Y:S07]  /*0030*/  LDCU.64 UR6, c[0x0][0x358] ;  /* 0x00006b00ff0677ac */ /* 0x000e6e0008000a00 */
[----:B------:R-:W2:Y:S08]  /*0040*/  LDC R4, c[0x0][0x360] ;  /* 0x0000d800ff047b82 */ /* 0x000eb00000000800 */
[----:B------:R-:W3:Y:S01]  /*0050*/  LDC.64 R14, c[0x0][0x388] ;  /* 0x0000e200ff0e7b82 */ /* 0x000ee20000000a00 */
[----:B0-----:R-:W-:-:S05]  /*0060*/  IMAD.WIDE.U32 R6, R2, 0x4, R6 ;  /* 0x0000000402067825 */ /* 0x001fca00078e0006 */
[----:B-1----:R-:W4:Y:S01]  /*0070*/  LDG.E R5, desc[UR6][R6.64] ;  /* 0x0000000606057981 */ /* 0x002f22000c1e1900 */
[----:B--2---:R-:W0:Y:S01]  /*0080*/  I2F.U32.RP R10, R4 ;  /* 0x00000004000a7306 */ /* 0x004e220000209000 */
[----:B------:R-:W-:Y:S01]  /*0090*/  ISETP.NE.U32.AND P2, PT, R4, RZ, PT ;  /* 0x000000ff0400720c */ /* 0x000fe20003f45070 */
[----:B---3--:R-:W-:-:S06]  /*00a0*/  IMAD.WIDE.U32 R14, R2, 0x8, R14 ;  /* 0x00000008020e7825 */ /* 0x008fcc00078e000e */
[----:B0-----:R-:W0:Y:S02]  /*00b0*/  MUFU.RCP R10, R10 ;  /* 0x0000000a000a7308 */ /* 0x001e240000001000 */
[----:B0-----:R-:W-:-:S06]  /*00c0*/  IADD3 R8, PT, PT, R10, 0xffffffe, RZ ;  /* 0x0ffffffe0a087810 */ /* 0x001fcc0007ffe0ff */
[----:B------:R0:W1:Y:S02]  /*00d0*/  F2I.FTZ.U32.TRUNC.NTZ R9, R8 ;  /* 0x0000000800097305 */ /* 0x000064000021f000 */
[----:B0-----:R-:W-:Y:S01]  /*00e0*/  HFMA2 R8, -RZ, RZ, 0, 0 ;  /* 0x00000000ff087431 */ /* 0x001fe200000001ff */
[----:B-1----:R-:W-:-:S05]  /*00f0*/  IADD3 R3, PT, PT, RZ, -R9, RZ ;  /* 0x80000009ff037210 */ /* 0x002fca0007ffe0ff */
[----:B------:R-:W-:-:S04]  /*0100*/  IMAD R3, R3, R4, RZ ;  /* 0x0000000403037224 */ /* 0x000fc800078e02ff */
[----:B------:R-:W-:Y:S02]  /*0110*/  IMAD.HI.U32 R0, R9, R3, R8 ;  /* 0x0000000309007227 */ /* 0x000fe400078e0008 */
[----:B------:R-:W0:Y:S02]  /*0120*/  LDC.64 R8, c[0x0][0x398] ;  /* 0x0000e600ff087b82 */ /* 0x000e240000000a00 */
[----:B0-----:R-:W-:Y:S01]  /*0130*/  IMAD.WIDE.U32 R8, R2, 0x8, R8 ;  /* 0x0000000802087825 */ /* 0x001fe200078e0008 */
[----:B----4-:R-:W-:-:S05]  /*0140*/  IADD3 R3, PT, PT, R4, -0x1, R5 ;  /* 0xffffffff04037810 */ /* 0x010fca0007ffe005 */
[----:B------:R-:W-:-:S05]  /*0150*/  IMAD.HI.U32 R0, R0, R3, RZ ;  /* 0x0000000300007227 */ /* 0x000fca00078e00ff */
[----:B------:R-:W-:-:S05]  /*0160*/  IADD3 R6, PT, PT, -R0, RZ, RZ ;  /* 0x000000ff00067210 */ /* 0x000fca0007ffe1ff */
[----:B------:R-:W-:Y:S02]  /*0170*/  IMAD R3, R4, R6, R3 ;  /* 0x0000000604037224 */ /* 0x000fe400078e0203 */
[----:B------:R-:W0:Y:S03]  /*0180*/  LDC.64 R6, c[0x0][0x390] ;  /* 0x0000e400ff067b82 */ /* 0x000e260000000a00 */
[----:B------:R-:W-:-:S13]  /*0190*/  ISETP.GE.U32.AND P0, PT, R3, R4, PT ;  /* 0x000000040300720c */ /* 0x000fda0003f06070 */
[-C--:B------:R-:W-:Y:S02]  /*01a0*/  @P0 IADD3 R3, PT, PT, R3, -R4.reuse, RZ ;  /* 0x8000000403030210 */ /* 0x080fe40007ffe0ff */
[----:B------:R-:W-:Y:S02]  /*01b0*/  @P0 IADD3 R0, PT, PT, R0, 0x1, RZ ;  /* 0x0000000100000810 */ /* 0x000fe40007ffe0ff */
[----:B------:R-:W-:Y:S01]  /*01c0*/  ISETP.GE.U32.AND P1, PT, R3, R4, PT ;  /* 0x000000040300720c */ /* 0x000fe20003f26070 */
[----:B0-----:R-:W-:-:S12]  /*01d0*/  IMAD.WIDE.U32 R6, R2, 0x8, R6 ;  /* 0x0000000802067825 */ /* 0x001fd800078e0006 */
[----:B------:R-:W-:Y:S02]  /*01e0*/  @P1 IADD3 R0, PT, PT, R0, 0x1, RZ ;  /* 0x0000000100001810 */ /* 0x000fe40007ffe0ff */
[----:B------:R-:W-:-:S04]  /*01f0*/  @!P2 LOP3.LUT R0, RZ, R4, RZ, 0x33, !PT ;  /* 0x00000004ff00a212 */ /* 0x000fc800078e33ff */
[----:B------:R-:W-:-:S13]  /*0200*/  ISETP.GE.AND P0, PT, R0, 0x1, PT ;  /* 0x000000010000780c */ /* 0x000fda0003f06270 */
[----:B------:R-:W-:Y:S05]  /*0210*/  @!P0 EXIT ;  /* 0x000000000000894d */ /* 0x000fea0003800000 */
[----:B------:R0:W5:Y:S01]  /*0220*/  LDG.E.64 R2, desc[UR6][R14.64] ;  /* 0x000000060e027981 */ /* 0x000162000c1e1b00 */
[----:B------:R-:W1:Y:S03]  /*0230*/  LDC.64 R10, c[0x0][0x3a0] ;  /* 0x0000e800ff0a7b82 */ /* 0x000e660000000a00 */
[----:B------:R-:W5:Y:S04]  /*0240*/  LDG.E.64 R6, desc[UR6][R6.64] ;  /* 0x0000000606067981 */ /* 0x000f68000c1e1b00 */
[----:B------:R-:W5:Y:S01]  /*0250*/  LDG.E.64 R8, desc[UR6][R8.64] ;  /* 0x0000000608087981 */ /* 0x000f62000c1e1b00 */
[----:B------:R-:W2:Y:S01]  /*0260*/  LDC.64 R12, c[0x0][0x3a8] ;  /* 0x0000ea00ff0c7b82 */ /* 0x000ea20000000a00 */
[----:B------:R-:W-:Y:S01]  /*0270*/  UMOV UR4, URZ ;  /* 0x000000ff00047c82 */ /* 0x000fe20008000000 */
[----:B0-----:R-:W3:Y:S04]  /*0280*/  S2R R17, SR_TID.X ;  /* 0x0000000000117919 */ /* 0x001ee80000002100 */
.L_x_5:
[----:B---3--:R-:W-:-:S04]  /*0290*/  IADD3 R17, PT, PT, R4, R17, RZ ;  /* 0x0000001104117210 */ /* 0x008fc80007ffe0ff */
[----:B------:R-:W-:-:S13]  /*02a0*/  ISETP.GE.AND P0, PT, R17, R5, PT ;  /* 0x000000051100720c */ /* 0x000fda0003f06270 */
[----:B0-----:R-:W-:Y:S05]  /*02b0*/  @P0 EXIT ;  /* 0x000000000000094d */ /* 0x001fea0003800000 */
[----:B-----5:R-:W-:-:S06]  /*02c0*/  IMAD.WIDE R20, R17, 0x4, R2 ;  /* 0x0000000411147825 */ /* 0x020fcc00078e0202 */
[----:B------:R-:W1:Y:S01]  /*02d0*/  LD.E R21, desc[UR6][R20.64] ;  /* 0x0000000614157980 */ /* 0x000e62000c101900 */
[----:B------:R-:W-:-:S04]  /*02e0*/  IMAD.WIDE R14, R17, 0x8, R8 ;  /* 0x00000008110e7825 */ /* 0x000fc800078e0208 */
[----:B------:R-:W-:Y:S02]  /*02f0*/  IMAD.WIDE R18, R17, 0x4, R6 ;  /* 0x0000000411127825 */ /* 0x000fe400078e0206 */
[----:B------:R-:W3:Y:S04]  /*0300*/  LD.E.64 R14, desc[UR6][R14.64] ;  /* 0x000000060e0e7980 */ /* 0x000ee8000c101b00 */
[----:B------:R-:W2:Y:S01]  /*0310*/  LD.E R19, desc[UR6][R18.64] ;  /* 0x0000000612137980 */ /* 0x000ea2000c101900 */
[----:B-1----:R-:W-:-:S05]  /*0320*/  IMAD.WIDE R26, R21, 0x8, R10 ;  /* 0x00000008151a7825 */ /* 0x002fca00078e020a */
[----:B------:R-:W3:Y:S01]  /*0330*/  LDG.E.64 R22, desc[UR6][R26.64] ;  /* 0x000000061a167981 */ /* 0x000ee2000c1e1b00 */
[----:B--2---:R-:W-:-:S04]  /*0340*/  IMAD.WIDE R24, R19, 0x8, R12 ;  /* 0x0000000813187825 */ /* 0x004fc800078e020c */
[----:B------:R-:W-:Y:S01]  /*0350*/  IMAD.WIDE R28, R19, 0x8, R10 ;  /* 0x00000008131c7825 */ /* 0x000fe200078e020a */
[----:B---3--:R-:W-:-:S07]  /*0360*/  DMUL R22, R14, R22 ;  /* 0x000000160e167228 */ /* 0x008fce0000000000 */
[----:B------:R0:W-:Y:S04]  /*0370*/  REDG.E.ADD.F64.RN.STRONG.GPU desc[UR6][R24.64], R22 ;  /* 0x00000016180079a6 */ /* 0x0001e8000c12ff06 */
[----:B------:R-:W2:Y:S01]  /*0380*/  LDG.E.64 R28, desc[UR6][R28.64] ;  /* 0x000000061c1c7981 */ /* 0x000ea2000c1e1b00 */
[----:B------:R-:W-:-:S06]  /*0390*/  UIADD3 UR4, UPT, UPT, UR4, 0x1, URZ ;  /* 0x0000000104047890 */ /* 0x000fcc000fffe0ff */
[----:B------:R-:W-:Y:S01]  /*03a0*/  ISETP.NE.AND P0, PT, R0, UR4, PT ;  /* 0x0000000400007c0c */ /* 0x000fe2000bf05270 */
[----:B------:R-:W-:Y:S01]  /*03b0*/  IMAD.WIDE R20, R21, 0x8, R12 ;  /* 0x0000000815147825 */ /* 0x000fe200078e020c */
[----:B--2---:R-:W-:-:S07]  /*03c0*/  DMUL R28, R14, R28 ;  /* 0x0000001c0e1c7228 */ /* 0x004fce0000000000 */
[----:B------:R0:W-:Y:S04]  /*03d0*/  REDG.E.ADD.F64.RN.STRONG.GPU desc[UR6][R20.64], R28 ;  /* 0x0000001c140079a6 */ /* 0x0001e8000c12ff06 */
[----:B------:R-:W-:Y:S05]  /*03e0*/  @P0 BRA `(.L_x_5) ;  /* 0xfffffffc00a80947 */ /* 0x000fea000383ffff */
[----:B------:R-:W-:Y:S05]  /*03f0*/  EXIT ;  /* 0x000000000000794d */ /* 0x000fea0003800000 */
.L_x_6:
        /* <DEDUP_REMOVED lines=16> */
.L_x_9:


//--------------------- .nv.shared.reserved.0     --------------------------
	.section	.nv.shared.reserved.0,"aw",@nobits
	.weak		__nv_reservedSMEM_offset_0_alias
	.size		__nv_reservedSMEM_offset_0_alias, 0, 64
	.other		__nv_reservedSMEM_offset_0_alias,@"STO_CUDA_RESERVED_SHARED STV_DEFAULT"
__nv_reservedSMEM_offset_0_alias:
	.zero		0
	.zero		64


//--------------------- .nv.constant0._Z19gpu_kernel_res_initIdEviPT_ --------------------------
	.section	.nv.constant0._Z19gpu_kernel_res_initIdEviPT_,"a",@progbits
	.sectionflags	@""
	.align	4
.nv.constant0._Z19gpu_kernel_res_initIdEviPT_:
	.zero		912


//--------------------- .nv.constant0._Z33gpu_kernel_utmv_one_kernel_per_icPiPS_S0_PPdS1_S1_i --------------------------
	.section	.nv.constant0._Z33gpu_kernel_utmv_one_kernel_per_icPiPS_S0_PPdS1_S1_i,"a",@progbits
	.sectionflags	@""
	.align	4
.nv.constant0._Z33gpu_kernel_utmv_one_kernel_per_icPiPS_S0_PPdS1_S1_i:
	.zero		948


//--------------------- .nv.constant0._Z15gpu_kernel_utmvPiPS_S0_PPdS1_S1_ --------------------------
	.section	.nv.constant0._Z15gpu_kernel_utmvPiPS_S0_PPdS1_S1_,"a",@progbits
	.sectionflags	@""
	.align	4
.nv.constant0._Z15gpu_kernel_utmvPiPS_S0_PPdS1_S1_:
	.zero		944


//--------------------- SYMBOLS --------------------------

	.type		.nv.reservedSmem.offset0,@object
	.size		.nv.reservedSmem.offset0,0x4
